//
// Generated by NVIDIA NVVM Compiler
//
// Compiler Build ID: CL-36424714
// Cuda compilation tools, release 13.0, V13.0.88
// Based on NVVM 20.0.0
//

.version 9.0
.target sm_100
.address_size 64

	// .globl	_Z7kernel1Pf
.global .align 4 .b8 in[64];
.global .align 4 .b8 init[16] = {1, 0, 0, 0, 2, 0, 0, 0, 3, 0, 0, 0, 4};
.global .align 4 .u32 al;
.global .align 4 .u32 ainit = 16;
.global .align 4 .b8 fx[8];
.global .align 4 .b8 fy[48];

.visible .entry _Z7kernel1Pf(
	.param .u64 .ptr .align 1 _Z7kernel1Pf_param_0
)
{
	.reg .b32 	%r<2>;
	.reg .b32 	%f<2>;
	.reg .b64 	%rd<7>;

	ld.param.u64 	%rd1, [_Z7kernel1Pf_param_0];
	cvta.to.global.u64 	%rd2, %rd1;
	mov.u32 	%r1, %tid.x;
	mul.wide.u32 	%rd3, %r1, 4;
	mov.u64 	%rd4, in;
	add.s64 	%rd5, %rd4, %rd3;
	ld.global.f32 	%f1, [%rd5];
	add.s64 	%rd6, %rd2, %rd3;
	st.global.f32 	[%rd6], %f1;
	ret;

}
	// .globl	_Z7kernel2Pf
.visible .entry _Z7kernel2Pf(
	.param .u64 .ptr .align 1 _Z7kernel2Pf_param_0
)
{
	.reg .b32 	%r<3>;
	.reg .b32 	%f<5>;
	.reg .b64 	%rd<11>;

	ld.param.u64 	%rd1, [_Z7kernel2Pf_param_0];
	cvta.to.global.u64 	%rd2, %rd1;
	ld.global.u32 	%r1, [al];
	cvt.rn.f32.s32 	%f1, %r1;
	mov.u32 	%r2, %tid.x;
	mul.wide.u32 	%rd3, %r2, 4;
	add.s64 	%rd4, %rd2, %rd3;
	ld.global.f32 	%f2, [%rd4];
	add.f32 	%f3, %f2, %f1;
	st.global.f32 	[%rd4], %f3;
	mul.wide.u32 	%rd5, %r2, 16;
	mov.u64 	%rd6, fy;
	add.s64 	%rd7, %rd6, %rd5;
	add.s64 	%rd8, %rd7, %rd3;
	ld.global.f32 	%f4, [%rd8];
	mov.u64 	%rd9, fx;
	add.s64 	%rd10, %rd9, %rd3;
	st.global.f32 	[%rd10], %f4;
	ret;

}


// ===== COMPILED SASS (sm_100) =====

	.target	sm_100

	.elftype	@"ET_EXEC"


//--------------------- .note.nv.tkinfo           --------------------------
	.section	.note.nv.tkinfo,"",@"SHT_NOTE"
	.sectionflags	@"SHF_NOTE_NV_TKINFO"
	.tkinfo
        /*0018*/ 	.word	0x00000002
        /*0030*/ 	.string	""
        /*0030*/ 	.string	"ptxas"
        /*0030*/ 	.string	"Cuda compilation tools, release 13.0, V13.0.88"
        /*0030*/ 	.string	"Build cuda_13.0.r13.0/compiler.36424714_0"
        /*0030*/ 	.string	"-arch sm_100 -m 64 "



//--------------------- .note.nv.cuinfo           --------------------------
	.section	.note.nv.cuinfo,"",@"SHT_NOTE"
	.sectionflags	@"SHF_NOTE_NV_CUINFO"
        /*0018*/ 	.short	0x0002
        /*001a*/ 	.short	0x0064
        /*001c*/ 	.short	0x0082
	.zero		2


//--------------------- .nv.info                  --------------------------
	.section	.nv.info,"",@"SHT_CUDA_INFO"
	.align	4


	//----- nvinfo : EIATTR_REGCOUNT
	.align		4
        /*0000*/ 	.byte	0x04, 0x2f
        /*0002*/ 	.short	(.L_7 - .L_6)
	.align		4
.L_6:
        /*0004*/ 	.word	index@(_Z7kernel1Pf)
        /*0008*/ 	.word	0x0000000a


	//----- nvinfo : EIATTR_FRAME_SIZE
	.align		4
.L_7:
        /*000c*/ 	.byte	0x04, 0x11
        /*000e*/ 	.short	(.L_9 - .L_8)
	.align		4
.L_8:
        /*0010*/ 	.word	index@(_Z7kernel1Pf)
        /*0014*/ 	.word	0x00000000


	//----- nvinfo : EIATTR_REGCOUNT
	.align		4
.L_9:
        /*0018*/ 	.byte	0x04, 0x2f
        /*001a*/ 	.short	(.L_11 - .L_10)
	.align		4
.L_10:
        /*001c*/ 	.word	index@(_Z7kernel2Pf)
        /*0020*/ 	.word	0x00000010


	//----- nvinfo : EIATTR_FRAME_SIZE
	.align		4
.L_11:
        /*0024*/ 	.byte	0x04, 0x11
        /*0026*/ 	.short	(.L_13 - .L_12)
	.align		4
.L_12:
        /*0028*/ 	.word	index@(_Z7kernel2Pf)
        /*002c*/ 	.word	0x00000000


	//----- nvinfo : EIATTR_MIN_STACK_SIZE
	.align		4
.L_13:
        /*0030*/ 	.byte	0x04, 0x12
        /*0032*/ 	.short	(.L_15 - .L_14)
	.align		4
.L_14:
        /*0034*/ 	.word	index@(_Z7kernel2Pf)
        /*0038*/ 	.word	0x00000000


	//----- nvinfo : EIATTR_MIN_STACK_SIZE
	.align		4
.L_15:
        /*003c*/ 	.byte	0x04, 0x12
        /*003e*/ 	.short	(.L_17 - .L_16)
	.align		4
.L_16:
        /*0040*/ 	.word	index@(_Z7kernel1Pf)
        /*0044*/ 	.word	0x00000000
.L_17:


//--------------------- .nv.compat                --------------------------
	.section	.nv.compat,"",@"SHT_CUDA_COMPAT_INFO"
	.align	4
        /*0000*/ 	.byte	0x02, 0x09, 0x00, 0x00, 0x02, 0x02, 0x01, 0x00, 0x02, 0x05, 0x05, 0x00, 0x03, 0x07, 0x01, 0x01
        /*0010*/ 	.byte	0x02, 0x03, 0x00, 0x00, 0x02, 0x06, 0x01, 0x00, 0x04, 0x0b, 0x08, 0x00, 0x09, 0x00, 0x00, 0x00
        /*0020*/ 	.byte	0x00, 0x00, 0x00, 0x00


//--------------------- .nv.info._Z7kernel2Pf     --------------------------
	.section	.nv.info._Z7kernel2Pf,"",@"SHT_CUDA_INFO"
	.sectionflags	@""
	.align	4


	//----- nvinfo : EIATTR_CUDA_API_VERSION
	.align		4
        /*0000*/ 	.byte	0x04, 0x37
        /*0002*/ 	.short	(.L_19 - .L_18)
.L_18:
        /*0004*/ 	.word	0x00000082


	//----- nvinfo : EIATTR_KPARAM_INFO
	.align		4
.L_19:
        /*0008*/ 	.byte	0x04, 0x17
        /*000a*/ 	.short	(.L_21 - .L_20)
.L_20:
        /*000c*/ 	.word	0x00000000
        /*0010*/ 	.short	0x0000
        /*0012*/ 	.short	0x0000
        /*0014*/ 	.byte	0x00, 0xf5, 0x21, 0x00


	//----- nvinfo : EIATTR_SPARSE_MMA_MASK
	.align		4
.L_21:
        /*0018*/ 	.byte	0x03, 0x50
        /*001a*/ 	.short	0x0000


	//----- nvinfo : EIATTR_MAXREG_COUNT
	.align		4
        /*001c*/ 	.byte	0x03, 0x1b
        /*001e*/ 	.short	0x00ff


	//----- nvinfo : EIATTR_MERCURY_ISA_VERSION
	.align		4
        /*0020*/ 	.byte	0x03, 0x5f
        /*0022*/ 	.short	0x0101


	//----- nvinfo : EIATTR_VRC_CTA_INIT_COUNT
	.align		4
        /*0024*/ 	.byte	0x02, 0x4a
	.zero		1
	.zero		1


	//----- nvinfo : EIATTR_EXIT_INSTR_OFFSETS
	.align		4
        /*0028*/ 	.byte	0x04, 0x1c
        /*002a*/ 	.short	(.L_23 - .L_22)


	//   ....[0]....
.L_22:
        /*002c*/ 	.word	0x00000120


	//----- nvinfo : EIATTR_CBANK_PARAM_SIZE
	.align		4
.L_23:
        /*0030*/ 	.byte	0x03, 0x19
        /*0032*/ 	.short	0x0008


	//----- nvinfo : EIATTR_PARAM_CBANK
	.align		4
        /*0034*/ 	.byte	0x04, 0x0a
        /*0036*/ 	.short	(.L_25 - .L_24)
	.align		4
.L_24:
        /*0038*/ 	.word	index@(.nv.constant0._Z7kernel2Pf)
        /*003c*/ 	.short	0x0380
        /*003e*/ 	.short	0x0008


	//----- nvinfo : EIATTR_SW_WAR
	.align		4
.L_25:
        /*0040*/ 	.byte	0x04, 0x36
        /*0042*/ 	.short	(.L_27 - .L_26)
.L_26:
        /*0044*/ 	.word	0x00000008
.L_27:


//--------------------- .nv.info._Z7kernel1Pf     --------------------------
	.section	.nv.info._Z7kernel1Pf,"",@"SHT_CUDA_INFO"
	.sectionflags	@""
	.align	4


	//----- nvinfo : EIATTR_CUDA_API_VERSION
	.align		4
        /*0000*/ 	.byte	0x04, 0x37
        /*0002*/ 	.short	(.L_29 - .L_28)
.L_28:
        /*0004*/ 	.word	0x00000082


	//----- nvinfo : EIATTR_KPARAM_INFO
	.align		4
.L_29:
        /*0008*/ 	.byte	0x04, 0x17
        /*000a*/ 	.short	(.L_31 - .L_30)
.L_30:
        /*000c*/ 	.word	0x00000000
        /*0010*/ 	.short	0x0000
        /*0012*/ 	.short	0x0000
        /*0014*/ 	.byte	0x00, 0xf5, 0x21, 0x00


	//----- nvinfo : EIATTR_SPARSE_MMA_MASK
	.align		4
.L_31:
        /*0018*/ 	.byte	0x03, 0x50
        /*001a*/ 	.short	0x0000


	//----- nvinfo : EIATTR_MAXREG_COUNT
	.align		4
        /*001c*/ 	.byte	0x03, 0x1b
        /*001e*/ 	.short	0x00ff


	//----- nvinfo : EIATTR_MERCURY_ISA_VERSION
	.align		4
        /*0020*/ 	.byte	0x03, 0x5f
        /*0022*/ 	.short	0x0101


	//----- nvinfo : EIATTR_VRC_CTA_INIT_COUNT
	.align		4
        /*0024*/ 	.byte	0x02, 0x4a
	.zero		1
	.zero		1


	//----- nvinfo : EIATTR_EXIT_INSTR_OFFSETS
	.align		4
        /*0028*/ 	.byte	0x04, 0x1c
        /*002a*/ 	.short	(.L_33 - .L_32)


	//   ....[0]....
.L_32:
        /*002c*/ 	.word	0x00000090


	//----- nvinfo : EIATTR_CBANK_PARAM_SIZE
	.align		4
.L_33:
        /*0030*/ 	.byte	0x03, 0x19
        /*0032*/ 	.short	0x0008


	//----- nvinfo : EIATTR_PARAM_CBANK
	.align		4
        /*0034*/ 	.byte	0x04, 0x0a
        /*0036*/ 	.short	(.L_35 - .L_34)
	.align		4
.L_34:
        /*0038*/ 	.word	index@(.nv.constant0._Z7kernel1Pf)
        /*003c*/ 	.short	0x0380
        /*003e*/ 	.short	0x0008


	//----- nvinfo : EIATTR_SW_WAR
	.align		4
.L_35:
        /*0040*/ 	.byte	0x04, 0x36
        /*0042*/ 	.short	(.L_37 - .L_36)
.L_36:
        /*0044*/ 	.word	0x00000008
.L_37:


//--------------------- .nv.callgraph             --------------------------
	.section	.nv.callgraph,"",@"SHT_CUDA_CALLGRAPH"
	.align	4
	.sectionentsize	8
	.align		4
        /*0000*/ 	.word	0x00000000
	.align		4
        /*0004*/ 	.word	0xffffffff
	.align		4
        /*0008*/ 	.word	0x00000000
	.align		4
        /*000c*/ 	.word	0xfffffffe
	.align		4
        /*0010*/ 	.word	0x00000000
	.align		4
        /*0014*/ 	.word	0xfffffffd
	.align		4
        /*0018*/ 	.word	0x00000000
	.align		4
        /*001c*/ 	.word	0xfffffffc


//--------------------- .nv.constant4             --------------------------
	.section	.nv.constant4,"a",@progbits
	.align	8
	.align		8
.nv.constant4:
        /*0000*/ 	.dword	in
	.align		8
        /*0008*/ 	.dword	init
	.align		8
        /*0010*/ 	.dword	al
	.align		8
        /*0018*/ 	.dword	ainit
	.align		8
        /*0020*/ 	.dword	fx
	.align		8
        /*0028*/ 	.dword	fy


//--------------------- .text._Z7kernel2Pf        --------------------------
	.section	.text._Z7kernel2Pf,"ax",@progbits
	.align	128
        .global         _Z7kernel2Pf
        .type           _Z7kernel2Pf,@function
        .size           _Z7kernel2Pf,(.L_x_2 - _Z7kernel2Pf)
        .other          _Z7kernel2Pf,@"STO_CUDA_ENTRY STV_DEFAULT"
_Z7kernel2Pf:
.text._Z7kernel2Pf:
[----:B------:R-:W-:Y:S01]  /*0000*/  LDC R1, c[0x0][0x37c] ;  /* 0x0000df00ff017b82 */ /* 0x000fe20000000800 */
[----:B------:R-:W0:Y:S07]  /*0010*/  S2R R13, SR_TID.X ;  /* 0x00000000000d7919 */ /* 0x000e2e0000002100 */
[----:B------:R-:W1:Y:S01]  /*0020*/  LDC.64 R2, c[0x4][0x10] ;  /* 0x01000400ff027b82 */ /* 0x000e620000000a00 */
[----:B------:R-:W1:Y:S07]  /*0030*/  LDCU.64 UR4, c[0x0][0x358] ;  /* 0x00006b00ff0477ac */ /* 0x000e6e0008000a00 */
[----:B------:R-:W0:Y:S08]  /*0040*/  LDC.64 R4, c[0x0][0x380] ;  /* 0x0000e000ff047b82 */ /* 0x000e300000000a00 */
[----:B------:R-:W2:Y:S01]  /*0050*/  LDC.64 R6, c[0x4][0x28] ;  /* 0x01000a00ff067b82 */ /* 0x000ea20000000a00 */
[----:B-1----:R-:W3:Y:S01]  /*0060*/  LDG.E R2, desc[UR4][R2.64] ;  /* 0x0000000402027981 */ /* 0x002ee2000c1e1900 */
[----:B0-----:R-:W-:-:S05]  /*0070*/  IMAD.WIDE.U32 R4, R13, 0x4, R4 ;  /* 0x000000040d047825 */ /* 0x001fca00078e0004 */
[----:B------:R-:W4:Y:S01]  /*0080*/  LDG.E R9, desc[UR4][R4.64] ;  /* 0x0000000404097981 */ /* 0x000f22000c1e1900 */
[----:B--2---:R-:W-:-:S04]  /*0090*/  IMAD.WIDE.U32 R6, R13, 0x10, R6 ;  /* 0x000000100d067825 */ /* 0x004fc800078e0006 */
[----:B------:R-:W-:Y:S01]  /*00a0*/  IMAD.WIDE.U32 R6, R13, 0x4, R6 ;  /* 0x000000040d067825 */ /* 0x000fe200078e0006 */
[----:B---3--:R-:W-:-:S05]  /*00b0*/  I2FP.F32.S32 R0, R2 ;  /* 0x0000000200007245 */ /* 0x008fca0000201400 */
[----:B----4-:R-:W-:Y:S02]  /*00c0*/  FADD R11, R0, R9 ;  /* 0x00000009000b7221 */ /* 0x010fe40000000000 */
[----:B------:R-:W0:Y:S03]  /*00d0*/  LDC.64 R8, c[0x4][0x20] ;  /* 0x01000800ff087b82 */ /* 0x000e260000000a00 */
[----:B------:R-:W-:Y:S04]  /*00e0*/  STG.E desc[UR4][R4.64], R11 ;  /* 0x0000000b04007986 */ /* 0x000fe8000c101904 */
[----:B------:R-:W2:Y:S01]  /*00f0*/  LDG.E R7, desc[UR4][R6.64] ;  /* 0x0000000406077981 */ /* 0x000ea2000c1e1900 */
[----:B0-----:R-:W-:-:S05]  /*0100*/  IMAD.WIDE.U32 R2, R13, 0x4, R8 ;  /* 0x000000040d027825 */ /* 0x001fca00078e0008 */
[----:B--2---:R-:W-:Y:S01]  /*0110*/  STG.E desc[UR4][R2.64], R7 ;  /* 0x0000000702007986 */ /* 0x004fe2000c101904 */
[----:B------:R-:W-:Y:S05]  /*0120*/  EXIT ;  /* 0x000000000000794d */ /* 0x000fea0003800000 */
.L_x_0:
[----:B------:R-:W-:-:S00]  /*0130*/  BRA `(.L_x_0) ;  /* 0xfffffffc00fc7947 */ /* 0x000fc0000383ffff */
[----:B------:R-:W-:-:S00]  /*0140*/  NOP ;  /* 0x0000000000007918 */ /* 0x000fc00000000000 */
        /* <DEDUP_REMOVED lines=11> */
.L_x_2:


//--------------------- .text._Z7kernel1Pf        --------------------------
	.section	.text._Z7kernel1Pf,"ax",@progbits
	.align	128
        .global         _Z7kernel1Pf
        .type           _Z7kernel1Pf,@function
        .size           _Z7kernel1Pf,(.L_x_3 - _Z7kernel1Pf)
        .other          _Z7kernel1Pf,@"STO_CUDA_ENTRY STV_DEFAULT"
_Z7kernel1Pf:
.text._Z7kernel1Pf:
[----:B------:R-:W-:Y:S01]  /*0000*/  LDC R1, c[0x0][0x37c] ;  /* 0x0000df00ff017b82 */ /* 0x000fe20000000800 */
[----:B------:R-:W0:Y:S07]  /*0010*/  S2R R7, SR_TID.X ;  /* 0x0000000000077919 */ /* 0x000e2e0000002100 */
[----:B------:R-:W0:Y:S01]  /*0020*/  LDC.64 R2, c[0x4][RZ] ;  /* 0x01000000ff027b82 */ /* 0x000e220000000a00 */
[----:B------:R-:W1:Y:S07]  /*0030*/  LDCU.64 UR4, c[0x0][0x358] ;  /* 0x00006b00ff0477ac */ /* 0x000e6e0008000a00 */
[----:B------:R-:W2:Y:S01]  /*0040*/  LDC.64 R4, c[0x0][0x380] ;  /* 0x0000e000ff047b82 */ /* 0x000ea20000000a00 */
[----:B0-----:R-:W-:-:S06]  /*0050*/  IMAD.WIDE.U32 R2, R7, 0x4, R2 ;  /* 0x0000000407027825 */ /* 0x001fcc00078e0002 */
[----:B-1----:R-:W3:Y:S01]  /*0060*/  LDG.E R3, desc[UR4][R2.64] ;  /* 0x0000000402037981 */ /* 0x002ee2000c1e1900 */
[----:B--2---:R-:W-:-:S05]  /*0070*/  IMAD.WIDE.U32 R4, R7, 0x4, R4 ;  /* 0x0000000407047825 */ /* 0x004fca00078e0004 */
[----:B---3--:R-:W-:Y:S01]  /*0080*/  STG.E desc[UR4][R4.64], R3 ;  /* 0x0000000304007986 */ /* 0x008fe2000c101904 */
[----:B------:R-:W-:Y:S05]  /*0090*/  EXIT ;  /* 0x000000000000794d */ /* 0x000fea0003800000 */
.L_x_1:
        /* <DEDUP_REMOVED lines=14> */
.L_x_3:


//--------------------- .nv.global.init           --------------------------
	.section	.nv.global.init,"aw",@progbits
	.align	4
.nv.global.init:
	.type		ainit,@object
	.size		ainit,(init - ainit)
ainit:
        /*0000*/ 	.byte	0x10, 0x00, 0x00, 0x00
	.type		init,@object
	.size		init,(.L_1 - init)
init:
        /*0004*/ 	.byte	0x01, 0x00, 0x00, 0x00, 0x02, 0x00, 0x00, 0x00, 0x03, 0x00, 0x00, 0x00, 0x04, 0x00, 0x00, 0x00
.L_1:


//--------------------- .nv.shared.reserved.0     --------------------------
	.section	.nv.shared.reserved.0,"aw",@nobits
	.weak		__nv_reservedSMEM_offset_0_alias
	.size		__nv_reservedSMEM_offset_0_alias, 0, 64
	.other		__nv_reservedSMEM_offset_0_alias,@"STO_CUDA_RESERVED_SHARED STV_DEFAULT"
__nv_reservedSMEM_offset_0_alias:
	.zero		0
	.zero		64


//--------------------- .nv.global                --------------------------
	.section	.nv.global,"aw",@nobits
	.align	4
.nv.global:
	.type		al,@object
	.size		al,(fx - al)
al:
	.zero		4
	.type		fx,@object
	.size		fx,(fy - fx)
fx:
	.zero		8
	.type		fy,@object
	.size		fy,(in - fy)
fy:
	.zero		48
	.type		in,@object
	.size		in,(.L_0 - in)
in:
	.zero		64
.L_0:


//--------------------- .nv.constant0._Z7kernel2Pf --------------------------
	.section	.nv.constant0._Z7kernel2Pf,"a",@progbits
	.sectionflags	@""
	.align	4
.nv.constant0._Z7kernel2Pf:
	.zero		904


//--------------------- .nv.constant0._Z7kernel1Pf --------------------------
	.section	.nv.constant0._Z7kernel1Pf,"a",@progbits
	.sectionflags	@""
	.align	4
.nv.constant0._Z7kernel1Pf:
	.zero		904


//--------------------- SYMBOLS --------------------------

	.type		.nv.reservedSmem.offset0,@object
	.size		.nv.reservedSmem.offset0,0x4
